//
// Generated by NVIDIA NVVM Compiler
//
// Compiler Build ID: CL-36424714
// Cuda compilation tools, release 13.0, V13.0.88
// Based on NVVM 20.0.0
//

.version 9.0
.target sm_100
.address_size 64

	// .globl	_Z20counting_sort_kernelPiS_i

.visible .entry _Z20counting_sort_kernelPiS_i(
	.param .u64 .ptr .align 1 _Z20counting_sort_kernelPiS_i_param_0,
	.param .u64 .ptr .align 1 _Z20counting_sort_kernelPiS_i_param_1,
	.param .u32 _Z20counting_sort_kernelPiS_i_param_2
)
{
	.reg .pred 	%p<2>;
	.reg .b32 	%r<8>;
	.reg .b64 	%rd<9>;

	ld.param.u64 	%rd1, [_Z20counting_sort_kernelPiS_i_param_0];
	ld.param.u64 	%rd2, [_Z20counting_sort_kernelPiS_i_param_1];
	ld.param.u32 	%r2, [_Z20counting_sort_kernelPiS_i_param_2];
	mov.u32 	%r3, %ctaid.x;
	mov.u32 	%r4, %ntid.x;
	mov.u32 	%r5, %tid.x;
	mad.lo.s32 	%r1, %r3, %r4, %r5;
	setp.le.s32 	%p1, %r2, %r1;
	@%p1 bra 	$L__BB0_2;
	cvta.to.global.u64 	%rd3, %rd2;
	cvta.to.global.u64 	%rd4, %rd1;
	mul.wide.s32 	%rd5, %r1, 4;
	add.s64 	%rd6, %rd3, %rd5;
	ld.global.u32 	%r6, [%rd6];
	mul.wide.s32 	%rd7, %r6, 4;
	add.s64 	%rd8, %rd4, %rd7;
	atom.global.add.u32 	%r7, [%rd8], 1;
$L__BB0_2:
	ret;

}
	// .globl	_Z17bins_to_inclusivePii
.visible .entry _Z17bins_to_inclusivePii(
	.param .u64 .ptr .align 1 _Z17bins_to_inclusivePii_param_0,
	.param .u32 _Z17bins_to_inclusivePii_param_1
)
{
	.reg .pred 	%p<12>;
	.reg .b32 	%r<90>;
	.reg .b64 	%rd<16>;

	ld.param.u64 	%rd8, [_Z17bins_to_inclusivePii_param_0];
	ld.param.u32 	%r16, [_Z17bins_to_inclusivePii_param_1];
	cvta.to.global.u64 	%rd1, %rd8;
	mov.u32 	%r17, %ctaid.x;
	mov.u32 	%r18, %ntid.x;
	mul.lo.s32 	%r19, %r17, %r18;
	mov.u32 	%r20, %tid.x;
	neg.s32 	%r21, %r20;
	setp.ne.s32 	%p1, %r19, %r21;
	setp.lt.s32 	%p2, %r16, 1;
	or.pred  	%p3, %p1, %p2;
	@%p3 bra 	$L__BB1_13;
	and.b32  	%r1, %r16, 15;
	setp.lt.u32 	%p4, %r16, 16;
	mov.b32 	%r87, 0;
	@%p4 bra 	$L__BB1_4;
	and.b32  	%r87, %r16, 2147483632;
	neg.s32 	%r85, %r87;
	add.s64 	%rd14, %rd1, 28;
$L__BB1_3:
	.pragma "nounroll";
	ld.global.u32 	%r23, [%rd14+-32];
	ld.global.u32 	%r24, [%rd14+-28];
	add.s32 	%r25, %r24, %r23;
	st.global.u32 	[%rd14+-28], %r25;
	ld.global.u32 	%r26, [%rd14+-24];
	add.s32 	%r27, %r26, %r25;
	st.global.u32 	[%rd14+-24], %r27;
	ld.global.u32 	%r28, [%rd14+-20];
	add.s32 	%r29, %r28, %r27;
	st.global.u32 	[%rd14+-20], %r29;
	ld.global.u32 	%r30, [%rd14+-16];
	add.s32 	%r31, %r30, %r29;
	st.global.u32 	[%rd14+-16], %r31;
	ld.global.u32 	%r32, [%rd14+-12];
	add.s32 	%r33, %r32, %r31;
	st.global.u32 	[%rd14+-12], %r33;
	ld.global.u32 	%r34, [%rd14+-8];
	add.s32 	%r35, %r34, %r33;
	st.global.u32 	[%rd14+-8], %r35;
	ld.global.u32 	%r36, [%rd14+-4];
	add.s32 	%r37, %r36, %r35;
	st.global.u32 	[%rd14+-4], %r37;
	ld.global.u32 	%r38, [%rd14];
	add.s32 	%r39, %r38, %r37;
	st.global.u32 	[%rd14], %r39;
	ld.global.u32 	%r40, [%rd14+4];
	add.s32 	%r41, %r40, %r39;
	st.global.u32 	[%rd14+4], %r41;
	ld.global.u32 	%r42, [%rd14+8];
	add.s32 	%r43, %r42, %r41;
	st.global.u32 	[%rd14+8], %r43;
	ld.global.u32 	%r44, [%rd14+12];
	add.s32 	%r45, %r44, %r43;
	st.global.u32 	[%rd14+12], %r45;
	ld.global.u32 	%r46, [%rd14+16];
	add.s32 	%r47, %r46, %r45;
	st.global.u32 	[%rd14+16], %r47;
	ld.global.u32 	%r48, [%rd14+20];
	add.s32 	%r49, %r48, %r47;
	st.global.u32 	[%rd14+20], %r49;
	ld.global.u32 	%r50, [%rd14+24];
	add.s32 	%r51, %r50, %r49;
	st.global.u32 	[%rd14+24], %r51;
	ld.global.u32 	%r52, [%rd14+28];
	add.s32 	%r53, %r52, %r51;
	st.global.u32 	[%rd14+28], %r53;
	ld.global.u32 	%r54, [%rd14+32];
	add.s32 	%r55, %r54, %r53;
	st.global.u32 	[%rd14+32], %r55;
	add.s32 	%r85, %r85, 16;
	add.s64 	%rd14, %rd14, 64;
	setp.ne.s32 	%p5, %r85, 0;
	@%p5 bra 	$L__BB1_3;
$L__BB1_4:
	setp.eq.s32 	%p6, %r1, 0;
	@%p6 bra 	$L__BB1_13;
	and.b32  	%r7, %r16, 7;
	setp.lt.u32 	%p7, %r1, 8;
	@%p7 bra 	$L__BB1_7;
	mul.wide.u32 	%rd9, %r87, 4;
	add.s64 	%rd10, %rd1, %rd9;
	ld.global.u32 	%r56, [%rd10+-4];
	ld.global.u32 	%r57, [%rd10];
	add.s32 	%r58, %r57, %r56;
	st.global.u32 	[%rd10], %r58;
	ld.global.u32 	%r59, [%rd10+4];
	add.s32 	%r60, %r59, %r58;
	st.global.u32 	[%rd10+4], %r60;
	ld.global.u32 	%r61, [%rd10+8];
	add.s32 	%r62, %r61, %r60;
	st.global.u32 	[%rd10+8], %r62;
	ld.global.u32 	%r63, [%rd10+12];
	add.s32 	%r64, %r63, %r62;
	st.global.u32 	[%rd10+12], %r64;
	ld.global.u32 	%r65, [%rd10+16];
	add.s32 	%r66, %r65, %r64;
	st.global.u32 	[%rd10+16], %r66;
	ld.global.u32 	%r67, [%rd10+20];
	add.s32 	%r68, %r67, %r66;
	st.global.u32 	[%rd10+20], %r68;
	ld.global.u32 	%r69, [%rd10+24];
	add.s32 	%r70, %r69, %r68;
	st.global.u32 	[%rd10+24], %r70;
	ld.global.u32 	%r71, [%rd10+28];
	add.s32 	%r72, %r71, %r70;
	st.global.u32 	[%rd10+28], %r72;
	add.s32 	%r87, %r87, 8;
$L__BB1_7:
	setp.eq.s32 	%p8, %r7, 0;
	@%p8 bra 	$L__BB1_13;
	and.b32  	%r10, %r16, 3;
	setp.lt.u32 	%p9, %r7, 4;
	@%p9 bra 	$L__BB1_10;
	mul.wide.s32 	%rd11, %r87, 4;
	add.s64 	%rd12, %rd1, %rd11;
	ld.global.u32 	%r73, [%rd12+-4];
	ld.global.u32 	%r74, [%rd12];
	add.s32 	%r75, %r74, %r73;
	st.global.u32 	[%rd12], %r75;
	ld.global.u32 	%r76, [%rd12+4];
	add.s32 	%r77, %r76, %r75;
	st.global.u32 	[%rd12+4], %r77;
	ld.global.u32 	%r78, [%rd12+8];
	add.s32 	%r79, %r78, %r77;
	st.global.u32 	[%rd12+8], %r79;
	ld.global.u32 	%r80, [%rd12+12];
	add.s32 	%r81, %r80, %r79;
	st.global.u32 	[%rd12+12], %r81;
	add.s32 	%r87, %r87, 4;
$L__BB1_10:
	setp.eq.s32 	%p10, %r10, 0;
	@%p10 bra 	$L__BB1_13;
	mul.wide.u32 	%rd13, %r87, 4;
	add.s64 	%rd15, %rd1, %rd13;
	neg.s32 	%r89, %r10;
$L__BB1_12:
	.pragma "nounroll";
	ld.global.u32 	%r82, [%rd15+-4];
	ld.global.u32 	%r83, [%rd15];
	add.s32 	%r84, %r83, %r82;
	st.global.u32 	[%rd15], %r84;
	add.s64 	%rd15, %rd15, 4;
	add.s32 	%r89, %r89, 1;
	setp.ne.s32 	%p11, %r89, 0;
	@%p11 bra 	$L__BB1_12;
$L__BB1_13:
	ret;

}
	// .globl	_Z19inclusive_to_sortedPiS_
.visible .entry _Z19inclusive_to_sortedPiS_(
	.param .u64 .ptr .align 1 _Z19inclusive_to_sortedPiS__param_0,
	.param .u64 .ptr .align 1 _Z19inclusive_to_sortedPiS__param_1
)
{
	.reg .pred 	%p<4>;
	.reg .b32 	%r<15>;
	.reg .b64 	%rd<9>;

	ld.param.u64 	%rd4, [_Z19inclusive_to_sortedPiS__param_0];
	ld.param.u64 	%rd3, [_Z19inclusive_to_sortedPiS__param_1];
	cvta.to.global.u64 	%rd5, %rd4;
	mov.u32 	%r7, %ctaid.x;
	mov.u32 	%r8, %ntid.x;
	mov.u32 	%r9, %tid.x;
	mad.lo.s32 	%r1, %r7, %r8, %r9;
	setp.eq.s32 	%p1, %r1, 0;
	mul.wide.s32 	%rd6, %r1, 4;
	add.s64 	%rd1, %rd5, %rd6;
	mov.b32 	%r14, 0;
	@%p1 bra 	$L__BB2_2;
	ld.global.u32 	%r14, [%rd1+-4];
$L__BB2_2:
	ld.global.u32 	%r10, [%rd1];
	setp.ge.s32 	%p2, %r14, %r10;
	@%p2 bra 	$L__BB2_5;
	cvta.to.global.u64 	%rd2, %rd3;
$L__BB2_4:
	mul.wide.s32 	%rd7, %r14, 4;
	add.s64 	%rd8, %rd2, %rd7;
	atom.global.add.u32 	%r11, [%rd8], %r1;
	add.s32 	%r14, %r14, 1;
	ld.global.u32 	%r12, [%rd1];
	setp.lt.s32 	%p3, %r14, %r12;
	@%p3 bra 	$L__BB2_4;
$L__BB2_5:
	ret;

}


// ===== COMPILED SASS (sm_100) =====

	.target	sm_100

	.elftype	@"ET_EXEC"


//--------------------- .note.nv.tkinfo           --------------------------
	.section	.note.nv.tkinfo,"",@"SHT_NOTE"
	.sectionflags	@"SHF_NOTE_NV_TKINFO"
	.tkinfo
        /*0018*/ 	.word	0x00000002
        /*0030*/ 	.string	""
        /*0030*/ 	.string	"ptxas"
        /*0030*/ 	.string	"Cuda compilation tools, release 13.0, V13.0.88"
        /*0030*/ 	.string	"Build cuda_13.0.r13.0/compiler.36424714_0"
        /*0030*/ 	.string	"-arch sm_100 -m 64 "



//--------------------- .note.nv.cuinfo           --------------------------
	.section	.note.nv.cuinfo,"",@"SHT_NOTE"
	.sectionflags	@"SHF_NOTE_NV_CUINFO"
        /*0018*/ 	.short	0x0002
        /*001a*/ 	.short	0x0064
        /*001c*/ 	.short	0x0082
	.zero		2


//--------------------- .nv.info                  --------------------------
	.section	.nv.info,"",@"SHT_CUDA_INFO"
	.align	4


	//----- nvinfo : EIATTR_REGCOUNT
	.align		4
        /*0000*/ 	.byte	0x04, 0x2f
        /*0002*/ 	.short	(.L_1 - .L_0)
	.align		4
.L_0:
        /*0004*/ 	.word	index@(_Z20counting_sort_kernelPiS_i)
        /*0008*/ 	.word	0x0000000a


	//----- nvinfo : EIATTR_FRAME_SIZE
	.align		4
.L_1:
        /*000c*/ 	.byte	0x04, 0x11
        /*000e*/ 	.short	(.L_3 - .L_2)
	.align		4
.L_2:
        /*0010*/ 	.word	index@(_Z20counting_sort_kernelPiS_i)
        /*0014*/ 	.word	0x00000000


	//----- nvinfo : EIATTR_REGCOUNT
	.align		4
.L_3:
        /*0018*/ 	.byte	0x04, 0x2f
        /*001a*/ 	.short	(.L_5 - .L_4)
	.align		4
.L_4:
        /*001c*/ 	.word	index@(_Z17bins_to_inclusivePii)
        /*0020*/ 	.word	0x00000020


	//----- nvinfo : EIATTR_FRAME_SIZE
	.align		4
.L_5:
        /*0024*/ 	.byte	0x04, 0x11
        /*0026*/ 	.short	(.L_7 - .L_6)
	.align		4
.L_6:
        /*0028*/ 	.word	index@(_Z17bins_to_inclusivePii)
        /*002c*/ 	.word	0x00000000


	//----- nvinfo : EIATTR_REGCOUNT
	.align		4
.L_7:
        /*0030*/ 	.byte	0x04, 0x2f
        /*0032*/ 	.short	(.L_9 - .L_8)
	.align		4
.L_8:
        /*0034*/ 	.word	index@(_Z19inclusive_to_sortedPiS_)
        /*0038*/ 	.word	0x0000000e


	//----- nvinfo : EIATTR_FRAME_SIZE
	.align		4
.L_9:
        /*003c*/ 	.byte	0x04, 0x11
        /*003e*/ 	.short	(.L_11 - .L_10)
	.align		4
.L_10:
        /*0040*/ 	.word	index@(_Z19inclusive_to_sortedPiS_)
        /*0044*/ 	.word	0x00000000


	//----- nvinfo : EIATTR_MIN_STACK_SIZE
	.align		4
.L_11:
        /*0048*/ 	.byte	0x04, 0x12
        /*004a*/ 	.short	(.L_13 - .L_12)
	.align		4
.L_12:
        /*004c*/ 	.word	index@(_Z19inclusive_to_sortedPiS_)
        /*0050*/ 	.word	0x00000000


	//----- nvinfo : EIATTR_MIN_STACK_SIZE
	.align		4
.L_13:
        /*0054*/ 	.byte	0x04, 0x12
        /*0056*/ 	.short	(.L_15 - .L_14)
	.align		4
.L_14:
        /*0058*/ 	.word	index@(_Z17bins_to_inclusivePii)
        /*005c*/ 	.word	0x00000000


	//----- nvinfo : EIATTR_MIN_STACK_SIZE
	.align		4
.L_15:
        /*0060*/ 	.byte	0x04, 0x12
        /*0062*/ 	.short	(.L_17 - .L_16)
	.align		4
.L_16:
        /*0064*/ 	.word	index@(_Z20counting_sort_kernelPiS_i)
        /*0068*/ 	.word	0x00000000
.L_17:


//--------------------- .nv.compat                --------------------------
	.section	.nv.compat,"",@"SHT_CUDA_COMPAT_INFO"
	.align	4
        /*0000*/ 	.byte	0x02, 0x09, 0x00, 0x00, 0x02, 0x02, 0x01, 0x00, 0x02, 0x05, 0x05, 0x00, 0x03, 0x07, 0x01, 0x01
        /*0010*/ 	.byte	0x02, 0x03, 0x00, 0x00, 0x02, 0x06, 0x01, 0x00, 0x04, 0x0b, 0x08, 0x00, 0x09, 0x00, 0x00, 0x00
        /*0020*/ 	.byte	0x00, 0x00, 0x00, 0x00


//--------------------- .nv.info._Z19inclusive_to_sortedPiS_ --------------------------
	.section	.nv.info._Z19inclusive_to_sortedPiS_,"",@"SHT_CUDA_INFO"
	.sectionflags	@""
	.align	4


	//----- nvinfo : EIATTR_CUDA_API_VERSION
	.align		4
        /*0000*/ 	.byte	0x04, 0x37
        /*0002*/ 	.short	(.L_19 - .L_18)
.L_18:
        /*0004*/ 	.word	0x00000082


	//----- nvinfo : EIATTR_KPARAM_INFO
	.align		4
.L_19:
        /*0008*/ 	.byte	0x04, 0x17
        /*000a*/ 	.short	(.L_21 - .L_20)
.L_20:
        /*000c*/ 	.word	0x00000000
        /*0010*/ 	.short	0x0001
        /*0012*/ 	.short	0x0008
        /*0014*/ 	.byte	0x00, 0xf5, 0x21, 0x00


	//----- nvinfo : EIATTR_KPARAM_INFO
	.align		4
.L_21:
        /*0018*/ 	.byte	0x04, 0x17
        /*001a*/ 	.short	(.L_23 - .L_22)
.L_22:
        /*001c*/ 	.word	0x00000000
        /*0020*/ 	.short	0x0000
        /*0022*/ 	.short	0x0000
        /*0024*/ 	.byte	0x00, 0xf5, 0x21, 0x00


	//----- nvinfo : EIATTR_SPARSE_MMA_MASK
	.align		4
.L_23:
        /*0028*/ 	.byte	0x03, 0x50
        /*002a*/ 	.short	0x0000


	//----- nvinfo : EIATTR_MAXREG_COUNT
	.align		4
        /*002c*/ 	.byte	0x03, 0x1b
        /*002e*/ 	.short	0x00ff


	//----- nvinfo : EIATTR_MERCURY_ISA_VERSION
	.align		4
        /*0030*/ 	.byte	0x03, 0x5f
        /*0032*/ 	.short	0x0101


	//----- nvinfo : EIATTR_VRC_CTA_INIT_COUNT
	.align		4
        /*0034*/ 	.byte	0x02, 0x4a
	.zero		1
	.zero		1


	//----- nvinfo : EIATTR_EXIT_INSTR_OFFSETS
	.align		4
        /*0038*/ 	.byte	0x04, 0x1c
        /*003a*/ 	.short	(.L_25 - .L_24)


	//   ....[0]....
.L_24:
        /*003c*/ 	.word	0x000000e0


	//   ....[1]....
        /*0040*/ 	.word	0x00000150


	//----- nvinfo : EIATTR_CRS_STACK_SIZE
	.align		4
.L_25:
        /*0044*/ 	.byte	0x04, 0x1e
        /*0046*/ 	.short	(.L_27 - .L_26)
.L_26:
        /*0048*/ 	.word	0x00000000


	//----- nvinfo : EIATTR_CBANK_PARAM_SIZE
	.align		4
.L_27:
        /*004c*/ 	.byte	0x03, 0x19
        /*004e*/ 	.short	0x0010


	//----- nvinfo : EIATTR_PARAM_CBANK
	.align		4
        /*0050*/ 	.byte	0x04, 0x0a
        /*0052*/ 	.short	(.L_29 - .L_28)
	.align		4
.L_28:
        /*0054*/ 	.word	index@(.nv.constant0._Z19inclusive_to_sortedPiS_)
        /*0058*/ 	.short	0x0380
        /*005a*/ 	.short	0x0010


	//----- nvinfo : EIATTR_SW_WAR
	.align		4
.L_29:
        /*005c*/ 	.byte	0x04, 0x36
        /*005e*/ 	.short	(.L_31 - .L_30)
.L_30:
        /*0060*/ 	.word	0x00000008
.L_31:


//--------------------- .nv.info._Z17bins_to_inclusivePii --------------------------
	.section	.nv.info._Z17bins_to_inclusivePii,"",@"SHT_CUDA_INFO"
	.sectionflags	@""
	.align	4


	//----- nvinfo : EIATTR_CUDA_API_VERSION
	.align		4
        /*0000*/ 	.byte	0x04, 0x37
        /*0002*/ 	.short	(.L_33 - .L_32)
.L_32:
        /*0004*/ 	.word	0x00000082


	//----- nvinfo : EIATTR_KPARAM_INFO
	.align		4
.L_33:
        /*0008*/ 	.byte	0x04, 0x17
        /*000a*/ 	.short	(.L_35 - .L_34)
.L_34:
        /*000c*/ 	.word	0x00000000
        /*0010*/ 	.short	0x0001
        /*0012*/ 	.short	0x0008
        /*0014*/ 	.byte	0x00, 0xf0, 0x11, 0x00


	//----- nvinfo : EIATTR_KPARAM_INFO
	.align		4
.L_35:
        /*0018*/ 	.byte	0x04, 0x17
        /*001a*/ 	.short	(.L_37 - .L_36)
.L_36:
        /*001c*/ 	.word	0x00000000
        /*0020*/ 	.short	0x0000
        /*0022*/ 	.short	0x0000
        /*0024*/ 	.byte	0x00, 0xf5, 0x21, 0x00


	//----- nvinfo : EIATTR_SPARSE_MMA_MASK
	.align		4
.L_37:
        /*0028*/ 	.byte	0x03, 0x50
        /*002a*/ 	.short	0x0000


	//----- nvinfo : EIATTR_MAXREG_COUNT
	.align		4
        /*002c*/ 	.byte	0x03, 0x1b
        /*002e*/ 	.short	0x00ff


	//----- nvinfo : EIATTR_MERCURY_ISA_VERSION
	.align		4
        /*0030*/ 	.byte	0x03, 0x5f
        /*0032*/ 	.short	0x0101


	//----- nvinfo : EIATTR_VRC_CTA_INIT_COUNT
	.align		4
        /*0034*/ 	.byte	0x02, 0x4a
	.zero		1
	.zero		1


	//----- nvinfo : EIATTR_EXIT_INSTR_OFFSETS
	.align		4
        /*0038*/ 	.byte	0x04, 0x1c
        /*003a*/ 	.short	(.L_39 - .L_38)


	//   ....[0]....
.L_38:
        /*003c*/ 	.word	0x00000090


	//   ....[1]....
        /*0040*/ 	.word	0x000004f0


	//   ....[2]....
        /*0044*/ 	.word	0x00000700


	//   ....[3]....
        /*0048*/ 	.word	0x00000850


	//   ....[4]....
        /*004c*/ 	.word	0x00000960


	//----- nvinfo : EIATTR_CBANK_PARAM_SIZE
	.align		4
.L_39:
        /*0050*/ 	.byte	0x03, 0x19
        /*0052*/ 	.short	0x000c


	//----- nvinfo : EIATTR_PARAM_CBANK
	.align		4
        /*0054*/ 	.byte	0x04, 0x0a
        /*0056*/ 	.short	(.L_41 - .L_40)
	.align		4
.L_40:
        /*0058*/ 	.word	index@(.nv.constant0._Z17bins_to_inclusivePii)
        /*005c*/ 	.short	0x0380
        /*005e*/ 	.short	0x000c


	//----- nvinfo : EIATTR_SW_WAR
	.align		4
.L_41:
        /*0060*/ 	.byte	0x04, 0x36
        /*0062*/ 	.short	(.L_43 - .L_42)
.L_42:
        /*0064*/ 	.word	0x00000008
.L_43:


//--------------------- .nv.info._Z20counting_sort_kernelPiS_i --------------------------
	.section	.nv.info._Z20counting_sort_kernelPiS_i,"",@"SHT_CUDA_INFO"
	.sectionflags	@""
	.align	4


	//----- nvinfo : EIATTR_CUDA_API_VERSION
	.align		4
        /*0000*/ 	.byte	0x04, 0x37
        /*0002*/ 	.short	(.L_45 - .L_44)
.L_44:
        /*0004*/ 	.word	0x00000082


	//----- nvinfo : EIATTR_KPARAM_INFO
	.align		4
.L_45:
        /*0008*/ 	.byte	0x04, 0x17
        /*000a*/ 	.short	(.L_47 - .L_46)
.L_46:
        /*000c*/ 	.word	0x00000000
        /*0010*/ 	.short	0x0002
        /*0012*/ 	.short	0x0010
        /*0014*/ 	.byte	0x00, 0xf0, 0x11, 0x00


	//----- nvinfo : EIATTR_KPARAM_INFO
	.align		4
.L_47:
        /*0018*/ 	.byte	0x04, 0x17
        /*001a*/ 	.short	(.L_49 - .L_48)
.L_48:
        /*001c*/ 	.word	0x00000000
        /*0020*/ 	.short	0x0001
        /*0022*/ 	.short	0x0008
        /*0024*/ 	.byte	0x00, 0xf5, 0x21, 0x00


	//----- nvinfo : EIATTR_KPARAM_INFO
	.align		4
.L_49:
        /*0028*/ 	.byte	0x04, 0x17
        /*002a*/ 	.short	(.L_51 - .L_50)
.L_50:
        /*002c*/ 	.word	0x00000000
        /*0030*/ 	.short	0x0000
        /*0032*/ 	.short	0x0000
        /*0034*/ 	.byte	0x00, 0xf5, 0x21, 0x00


	//----- nvinfo : EIATTR_SPARSE_MMA_MASK
	.align		4
.L_51:
        /*0038*/ 	.byte	0x03, 0x50
        /*003a*/ 	.short	0x0000


	//----- nvinfo : EIATTR_MAXREG_COUNT
	.align		4
        /*003c*/ 	.byte	0x03, 0x1b
        /*003e*/ 	.short	0x00ff


	//----- nvinfo : EIATTR_MERCURY_ISA_VERSION
	.align		4
        /*0040*/ 	.byte	0x03, 0x5f
        /*0042*/ 	.short	0x0101


	//----- nvinfo : EIATTR_VRC_CTA_INIT_COUNT
	.align		4
        /*0044*/ 	.byte	0x02, 0x4a
	.zero		1
	.zero		1


	//----- nvinfo : EIATTR_EXIT_INSTR_OFFSETS
	.align		4
        /*0048*/ 	.byte	0x04, 0x1c
        /*004a*/ 	.short	(.L_53 - .L_52)


	//   ....[0]....
.L_52:
        /*004c*/ 	.word	0x00000070


	//   ....[1]....
        /*0050*/ 	.word	0x00000100


	//----- nvinfo : EIATTR_CBANK_PARAM_SIZE
	.align		4
.L_53:
        /*0054*/ 	.byte	0x03, 0x19
        /*0056*/ 	.short	0x0014


	//----- nvinfo : EIATTR_PARAM_CBANK
	.align		4
        /*0058*/ 	.byte	0x04, 0x0a
        /*005a*/ 	.short	(.L_55 - .L_54)
	.align		4
.L_54:
        /*005c*/ 	.word	index@(.nv.constant0._Z20counting_sort_kernelPiS_i)
        /*0060*/ 	.short	0x0380
        /*0062*/ 	.short	0x0014


	//----- nvinfo : EIATTR_SW_WAR
	.align		4
.L_55:
        /*0064*/ 	.byte	0x04, 0x36
        /*0066*/ 	.short	(.L_57 - .L_56)
.L_56:
        /*0068*/ 	.word	0x00000008
.L_57:


//--------------------- .nv.callgraph             --------------------------
	.section	.nv.callgraph,"",@"SHT_CUDA_CALLGRAPH"
	.align	4
	.sectionentsize	8
	.align		4
        /*0000*/ 	.word	0x00000000
	.align		4
        /*0004*/ 	.word	0xffffffff
	.align		4
        /*0008*/ 	.word	0x00000000
	.align		4
        /*000c*/ 	.word	0xfffffffe
	.align		4
        /*0010*/ 	.word	0x00000000
	.align		4
        /*0014*/ 	.word	0xfffffffd
	.align		4
        /*0018*/ 	.word	0x00000000
	.align		4
        /*001c*/ 	.word	0xfffffffc


//--------------------- .text._Z19inclusive_to_sortedPiS_ --------------------------
	.section	.text._Z19inclusive_to_sortedPiS_,"ax",@progbits
	.align	128
        .global         _Z19inclusive_to_sortedPiS_
        .type           _Z19inclusive_to_sortedPiS_,@function
        .size           _Z19inclusive_to_sortedPiS_,(.L_x_9 - _Z19inclusive_to_sortedPiS_)
        .other          _Z19inclusive_to_sortedPiS_,@"STO_CUDA_ENTRY STV_DEFAULT"
_Z19inclusive_to_sortedPiS_:
.text._Z19inclusive_to_sortedPiS_:
[----:B------:R-:W-:Y:S01]  /*0000*/  LDC R1, c[0x0][0x37c] ;  /* 0x0000df00ff017b82 */ /* 0x000fe20000000800 */
[----:B------:R-:W0:Y:S07]  /*0010*/  S2R R0, SR_TID.X ;  /* 0x0000000000007919 */ /* 0x000e2e0000002100 */
[----:B------:R-:W0:Y:S01]  /*0020*/  S2UR UR6, SR_CTAID.X ;  /* 0x00000000000679c3 */ /* 0x000e220000002500 */
[----:B------:R-:W1:Y:S01]  /*0030*/  LDCU.64 UR4, c[0x0][0x358] ;  /* 0x00006b00ff0477ac */ /* 0x000e620008000a00 */
[----:B------:R-:W-:-:S06]  /*0040*/  HFMA2 R11, -RZ, RZ, 0, 0 ;  /* 0x00000000ff0b7431 */ /* 0x000fcc00000001ff */
[----:B------:R-:W0:Y:S08]  /*0050*/  LDC R9, c[0x0][0x360] ;  /* 0x0000d800ff097b82 */ /* 0x000e300000000800 */
[----:B------:R-:W2:Y:S08]  /*0060*/  LDC.64 R2, c[0x0][0x380] ;  /* 0x0000e000ff027b82 */ /* 0x000eb00000000a00 */
[----:B------:R-:W3:Y:S01]  /*0070*/  LDC.64 R6, c[0x0][0x388] ;  /* 0x0000e200ff067b82 */ /* 0x000ee20000000a00 */
[----:B0-----:R-:W-:-:S05]  /*0080*/  IMAD R9, R9, UR6, R0 ;  /* 0x0000000609097c24 */ /* 0x001fca000f8e0200 */
[C---:B------:R-:W-:Y:S01]  /*0090*/  ISETP.NE.AND P0, PT, R9.reuse, RZ, PT ;  /* 0x000000ff0900720c */ /* 0x040fe20003f05270 */
[----:B--2---:R-:W-:-:S05]  /*00a0*/  IMAD.WIDE R2, R9, 0x4, R2 ;  /* 0x0000000409027825 */ /* 0x004fca00078e0202 */
[----:B-1----:R-:W2:Y:S07]  /*00b0*/  LDG.E R0, desc[UR4][R2.64] ;  /* 0x0000000402007981 */ /* 0x002eae000c1e1900 */
[----:B------:R-:W2:Y:S02]  /*00c0*/  @P0 LDG.E R11, desc[UR4][R2.64+-0x4] ;  /* 0xfffffc04020b0981 */ /* 0x000ea4000c1e1900 */
[----:B--2---:R-:W-:-:S13]  /*00d0*/  ISETP.GE.AND P0, PT, R11, R0, PT ;  /* 0x000000000b00720c */ /* 0x004fda0003f06270 */
[----:B---3--:R-:W-:Y:S05]  /*00e0*/  @P0 EXIT ;  /* 0x000000000000094d */ /* 0x008fea0003800000 */
.L_x_0:
[----:B------:R-:W-:-:S05]  /*00f0*/  IMAD.WIDE R4, R11, 0x4, R6 ;  /* 0x000000040b047825 */ /* 0x000fca00078e0206 */
[----:B------:R0:W-:Y:S04]  /*0100*/  REDG.E.ADD.STRONG.GPU desc[UR4][R4.64], R9 ;  /* 0x000000090400798e */ /* 0x0001e8000c12e104 */
[----:B------:R-:W2:Y:S01]  /*0110*/  LDG.E R0, desc[UR4][R2.64] ;  /* 0x0000000402007981 */ /* 0x000ea2000c1e1900 */
[----:B------:R-:W-:-:S04]  /*0120*/  IADD3 R11, PT, PT, R11, 0x1, RZ ;  /* 0x000000010b0b7810 */ /* 0x000fc80007ffe0ff */
[----:B--2---:R-:W-:-:S13]  /*0130*/  ISETP.GE.AND P0, PT, R11, R0, PT ;  /* 0x000000000b00720c */ /* 0x004fda0003f06270 */
[----:B0-----:R-:W-:Y:S05]  /*0140*/  @!P0 BRA `(.L_x_0) ;  /* 0xfffffffc00e88947 */ /* 0x001fea000383ffff */
[----:B------:R-:W-:Y:S05]  /*0150*/  EXIT ;  /* 0x000000000000794d */ /* 0x000fea0003800000 */
.L_x_1:
[----:B------:R-:W-:-:S00]  /*0160*/  BRA `(.L_x_1) ;  /* 0xfffffffc00fc7947 */ /* 0x000fc0000383ffff */
[----:B------:R-:W-:-:S00]  /*0170*/  NOP ;  /* 0x0000000000007918 */ /* 0x000fc00000000000 */
        /* <DEDUP_REMOVED lines=8> */
.L_x_9:


//--------------------- .text._Z17bins_to_inclusivePii --------------------------
	.section	.text._Z17bins_to_inclusivePii,"ax",@progbits
	.align	128
        .global         _Z17bins_to_inclusivePii
        .type           _Z17bins_to_inclusivePii,@function
        .size           _Z17bins_to_inclusivePii,(.L_x_10 - _Z17bins_to_inclusivePii)
        .other          _Z17bins_to_inclusivePii,@"STO_CUDA_ENTRY STV_DEFAULT"
_Z17bins_to_inclusivePii:
.text._Z17bins_to_inclusivePii:
[----:B------:R-:W-:Y:S01]  /*0000*/  LDC R1, c[0x0][0x37c] ;  /* 0x0000df00ff017b82 */ /* 0x000fe20000000800 */
[----:B------:R-:W0:Y:S07]  /*0010*/  S2R R0, SR_TID.X ;  /* 0x0000000000007919 */ /* 0x000e2e0000002100 */
[----:B------:R-:W1:Y:S01]  /*0020*/  S2UR UR4, SR_CTAID.X ;  /* 0x00000000000479c3 */ /* 0x000e620000002500 */
[----:B------:R-:W1:Y:S07]  /*0030*/  LDCU UR5, c[0x0][0x360] ;  /* 0x00006c00ff0577ac */ /* 0x000e6e0008000800 */
[----:B------:R-:W2:Y:S01]  /*0040*/  LDC R4, c[0x0][0x388] ;  /* 0x0000e200ff047b82 */ /* 0x000ea20000000800 */
[----:B-1----:R-:W-:Y:S01]  /*0050*/  UIMAD UR4, UR4, UR5, URZ ;  /* 0x00000005040472a4 */ /* 0x002fe2000f8e02ff */
[----:B0-----:R-:W-:Y:S01]  /*0060*/  IMAD.MOV R0, RZ, RZ, -R0 ;  /* 0x000000ffff007224 */ /* 0x001fe200078e0a00 */
[----:B--2---:R-:W-:-:S04]  /*0070*/  ISETP.GE.AND P0, PT, R4, 0x1, PT ;  /* 0x000000010400780c */ /* 0x004fc80003f06270 */
[----:B------:R-:W-:-:S13]  /*0080*/  ISETP.NE.OR P0, PT, R0, UR4, !P0 ;  /* 0x0000000400007c0c */ /* 0x000fda000c705670 */
[----:B------:R-:W-:Y:S05]  /*0090*/  @P0 EXIT ;  /* 0x000000000000094d */ /* 0x000fea0003800000 */
[C---:B------:R-:W-:Y:S01]  /*00a0*/  ISETP.GE.U32.AND P1, PT, R4.reuse, 0x10, PT ;  /* 0x000000100400780c */ /* 0x040fe20003f26070 */
[----:B------:R-:W0:Y:S01]  /*00b0*/  LDCU.64 UR6, c[0x0][0x358] ;  /* 0x00006b00ff0677ac */ /* 0x000e220008000a00 */
[----:B------:R-:W-:Y:S01]  /*00c0*/  LOP3.LUT R27, R4, 0xf, RZ, 0xc0, !PT ;  /* 0x0000000f041b7812 */ /* 0x000fe200078ec0ff */
[----:B------:R-:W-:-:S03]  /*00d0*/  IMAD.MOV.U32 R0, RZ, RZ, RZ ;  /* 0x000000ffff007224 */ /* 0x000fc600078e00ff */
[----:B------:R-:W-:-:S07]  /*00e0*/  ISETP.NE.AND P0, PT, R27, RZ, PT ;  /* 0x000000ff1b00720c */ /* 0x000fce0003f05270 */
[----:B------:R-:W-:Y:S06]  /*00f0*/  @!P1 BRA `(.L_x_2) ;  /* 0x0000000000fc9947 */ /* 0x000fec0003800000 */
[----:B------:R-:W1:Y:S01]  /*0100*/  LDCU.64 UR4, c[0x0][0x380] ;  /* 0x00007000ff0477ac */ /* 0x000e620008000a00 */
[----:B------:R-:W-:-:S04]  /*0110*/  LOP3.LUT R0, R4, 0x7ffffff0, RZ, 0xc0, !PT ;  /* 0x7ffffff004007812 */ /* 0x000fc800078ec0ff */
[----:B------:R-:W-:Y:S01]  /*0120*/  IADD3 R5, PT, PT, -R0, RZ, RZ ;  /* 0x000000ff00057210 */ /* 0x000fe20007ffe1ff */
[----:B-1----:R-:W-:-:S04]  /*0130*/  UIADD3 UR4, UP0, UPT, UR4, 0x1c, URZ ;  /* 0x0000001c04047890 */ /* 0x002fc8000ff1e0ff */
[----:B------:R-:W-:Y:S02]  /*0140*/  UIADD3.X UR5, UPT, UPT, URZ, UR5, URZ, UP0, !UPT ;  /* 0x00000005ff057290 */ /* 0x000fe400087fe4ff */
[----:B------:R-:W-:-:S04]  /*0150*/  IMAD.U32 R11, RZ, RZ, UR4 ;  /* 0x00000004ff0b7e24 */ /* 0x000fc8000f8e00ff */
[----:B------:R-:W-:-:S07]  /*0160*/  IMAD.U32 R6, RZ, RZ, UR5 ;  /* 0x00000005ff067e24 */ /* 0x000fce000f8e00ff */
.L_x_3:
[----:B--2---:R-:W-:Y:S01]  /*0170*/  MOV R2, R11 ;  /* 0x0000000b00027202 */ /* 0x004fe20000000f00 */
[----:B------:R-:W-:-:S05]  /*0180*/  IMAD.MOV.U32 R3, RZ, RZ, R6 ;  /* 0x000000ffff037224 */ /* 0x000fca00078e0006 */
[----:B0-----:R-:W2:Y:S04]  /*0190*/  LDG.E R15, desc[UR6][R2.64+-0x20] ;  /* 0xffffe006020f7981 */ /* 0x001ea8000c1e1900 */
[----:B------:R-:W2:Y:S04]  /*01a0*/  LDG.E R16, desc[UR6][R2.64+-0x1c] ;  /* 0xffffe40602107981 */ /* 0x000ea8000c1e1900 */
[----:B------:R-:W3:Y:S04]  /*01b0*/  LDG.E R18, desc[UR6][R2.64+-0x18] ;  /* 0xffffe80602127981 */ /* 0x000ee8000c1e1900 */
[----:B------:R-:W4:Y:S04]  /*01c0*/  LDG.E R20, desc[UR6][R2.64+-0x14] ;  /* 0xffffec0602147981 */ /* 0x000f28000c1e1900 */
[----:B------:R-:W5:Y:S04]  /*01d0*/  LDG.E R22, desc[UR6][R2.64+-0x10] ;  /* 0xfffff00602167981 */ /* 0x000f68000c1e1900 */
        /* <DEDUP_REMOVED lines=11> */
[----:B------:R-:W5:Y:S01]  /*0290*/  LDG.E R7, desc[UR6][R2.64+0x20] ;  /* 0x0000200602077981 */ /* 0x000f62000c1e1900 */
[----:B------:R-:W-:-:S04]  /*02a0*/  IADD3 R5, PT, PT, R5, 0x10, RZ ;  /* 0x0000001005057810 */ /* 0x000fc80007ffe0ff */
[----:B------:R-:W-:Y:S01]  /*02b0*/  ISETP.NE.AND P1, PT, R5, RZ, PT ;  /* 0x000000ff0500720c */ /* 0x000fe20003f25270 */
[----:B--2---:R-:W-:-:S05]  /*02c0*/  IMAD.IADD R15, R15, 0x1, R16 ;  /* 0x000000010f0f7824 */ /* 0x004fca00078e0210 */
[----:B---3--:R-:W-:Y:S01]  /*02d0*/  IADD3 R17, PT, PT, R15, R18, RZ ;  /* 0x000000120f117210 */ /* 0x008fe20007ffe0ff */
[----:B------:R-:W-:Y:S04]  /*02e0*/  STG.E desc[UR6][R2.64+-0x1c], R15 ;  /* 0xffffe40f02007986 */ /* 0x000fe8000c101906 */
[----:B----4-:R-:W-:Y:S01]  /*02f0*/  IMAD.IADD R19, R17, 0x1, R20 ;  /* 0x0000000111137824 */ /* 0x010fe200078e0214 */
[----:B------:R-:W-:Y:S03]  /*0300*/  STG.E desc[UR6][R2.64+-0x18], R17 ;  /* 0xffffe81102007986 */ /* 0x000fe6000c101906 */
[----:B-----5:R-:W-:Y:S01]  /*0310*/  IMAD.IADD R21, R19, 0x1, R22 ;  /* 0x0000000113157824 */ /* 0x020fe200078e0216 */
[----:B------:R-:W-:Y:S04]  /*0320*/  STG.E desc[UR6][R2.64+-0x14], R19 ;  /* 0xffffec1302007986 */ /* 0x000fe8000c101906 */
[----:B------:R-:W-:Y:S01]  /*0330*/  IADD3 R23, PT, PT, R21, R24, RZ ;  /* 0x0000001815177210 */ /* 0x000fe20007ffe0ff */
[----:B------:R-:W-:Y:S04]  /*0340*/  STG.E desc[UR6][R2.64+-0x10], R21 ;  /* 0xfffff01502007986 */ /* 0x000fe8000c101906 */
[----:B------:R-:W-:Y:S01]  /*0350*/  IMAD.IADD R25, R23, 0x1, R26 ;  /* 0x0000000117197824 */ /* 0x000fe200078e021a */
[----:B------:R-:W-:Y:S03]  /*0360*/  STG.E desc[UR6][R2.64+-0xc], R23 ;  /* 0xfffff41702007986 */ /* 0x000fe6000c101906 */
[----:B------:R-:W-:Y:S01]  /*0370*/  IMAD.IADD R29, R25, 0x1, R28 ;  /* 0x00000001191d7824 */ /* 0x000fe200078e021c */
[----:B------:R-:W-:Y:S04]  /*0380*/  STG.E desc[UR6][R2.64+-0x8], R25 ;  /* 0xfffff81902007986 */ /* 0x000fe8000c101906 */
[----:B------:R-:W-:Y:S01]  /*0390*/  IADD3 R14, PT, PT, R29, R14, RZ ;  /* 0x0000000e1d0e7210 */ /* 0x000fe20007ffe0ff */
[----:B------:R-:W-:Y:S04]  /*03a0*/  STG.E desc[UR6][R2.64+-0x4], R29 ;  /* 0xfffffc1d02007986 */ /* 0x000fe8000c101906 */
[----:B------:R-:W-:Y:S01]  /*03b0*/  IMAD.IADD R11, R14, 0x1, R11 ;  /* 0x000000010e0b7824 */ /* 0x000fe200078e020b */
[----:B------:R-:W-:Y:S03]  /*03c0*/  STG.E desc[UR6][R2.64], R14 ;  /* 0x0000000e02007986 */ /* 0x000fe6000c101906 */
[----:B------:R-:W-:Y:S01]  /*03d0*/  IMAD.IADD R6, R11, 0x1, R6 ;  /* 0x000000010b067824 */ /* 0x000fe200078e0206 */
[----:B------:R0:W-:Y:S04]  /*03e0*/  STG.E desc[UR6][R2.64+0x4], R11 ;  /* 0x0000040b02007986 */ /* 0x0001e8000c101906 */
[----:B------:R-:W-:Y:S01]  /*03f0*/  IADD3 R9, PT, PT, R6, R9, RZ ;  /* 0x0000000906097210 */ /* 0x000fe20007ffe0ff */
[----:B------:R1:W-:Y:S04]  /*0400*/  STG.E desc[UR6][R2.64+0x8], R6 ;  /* 0x0000080602007986 */ /* 0x0003e8000c101906 */
[----:B------:R-:W-:Y:S01]  /*0410*/  IMAD.IADD R8, R9, 0x1, R8 ;  /* 0x0000000109087824 */ /* 0x000fe200078e0208 */
[----:B------:R2:W-:Y:S01]  /*0420*/  STG.E desc[UR6][R2.64+0xc], R9 ;  /* 0x00000c0902007986 */ /* 0x0005e2000c101906 */
[----:B0-----:R-:W-:-:S02]  /*0430*/  IADD3 R11, P2, PT, R2, 0x40, RZ ;  /* 0x00000040020b7810 */ /* 0x001fc40007f5e0ff */
[----:B------:R-:W-:Y:S01]  /*0440*/  IMAD.IADD R13, R8, 0x1, R13 ;  /* 0x00000001080d7824 */ /* 0x000fe200078e020d */
[----:B------:R2:W-:Y:S02]  /*0450*/  STG.E desc[UR6][R2.64+0x10], R8 ;  /* 0x0000100802007986 */ /* 0x0005e4000c101906 */
[----:B-1----:R-:W-:Y:S02]  /*0460*/  IMAD.X R6, RZ, RZ, R3, P2 ;  /* 0x000000ffff067224 */ /* 0x002fe400010e0603 */
[----:B------:R-:W-:Y:S01]  /*0470*/  IADD3 R12, PT, PT, R13, R12, RZ ;  /* 0x0000000c0d0c7210 */ /* 0x000fe20007ffe0ff */
[----:B------:R2:W-:Y:S04]  /*0480*/  STG.E desc[UR6][R2.64+0x14], R13 ;  /* 0x0000140d02007986 */ /* 0x0005e8000c101906 */
[----:B------:R-:W-:Y:S01]  /*0490*/  IMAD.IADD R10, R12, 0x1, R10 ;  /* 0x000000010c0a7824 */ /* 0x000fe200078e020a */
[----:B------:R2:W-:Y:S03]  /*04a0*/  STG.E desc[UR6][R2.64+0x18], R12 ;  /* 0x0000180c02007986 */ /* 0x0005e6000c101906 */
[----:B------:R-:W-:Y:S01]  /*04b0*/  IMAD.IADD R7, R10, 0x1, R7 ;  /* 0x000000010a077824 */ /* 0x000fe200078e0207 */
[----:B------:R2:W-:Y:S04]  /*04c0*/  STG.E desc[UR6][R2.64+0x1c], R10 ;  /* 0x00001c0a02007986 */ /* 0x0005e8000c101906 */
[----:B------:R2:W-:Y:S01]  /*04d0*/  STG.E desc[UR6][R2.64+0x20], R7 ;  /* 0x0000200702007986 */ /* 0x0005e2000c101906 */
[----:B------:R-:W-:Y:S05]  /*04e0*/  @P1 BRA `(.L_x_3) ;  /* 0xfffffffc00201947 */ /* 0x000fea000383ffff */
.L_x_2:
[----:B0-----:R-:W-:Y:S05]  /*04f0*/  @!P0 EXIT ;  /* 0x000000000000894d */ /* 0x001fea0003800000 */
[----:B------:R-:W-:Y:S02]  /*0500*/  ISETP.GE.U32.AND P0, PT, R27, 0x8, PT ;  /* 0x000000081b00780c */ /* 0x000fe40003f06070 */
[----:B------:R-:W-:-:S04]  /*0510*/  LOP3.LUT R21, R4, 0x7, RZ, 0xc0, !PT ;  /* 0x0000000704157812 */ /* 0x000fc800078ec0ff */
[----:B------:R-:W-:-:S07]  /*0520*/  ISETP.NE.AND P1, PT, R21, RZ, PT ;  /* 0x000000ff1500720c */ /* 0x000fce0003f25270 */
[----:B------:R-:W-:Y:S06]  /*0530*/  @!P0 BRA `(.L_x_4) ;  /* 0x0000000000708947 */ /* 0x000fec0003800000 */
[----:B--2---:R-:W0:Y:S02]  /*0540*/  LDC.64 R2, c[0x0][0x380] ;  /* 0x0000e000ff027b82 */ /* 0x004e240000000a00 */
[----:B0-----:R-:W-:-:S05]  /*0550*/  IMAD.WIDE.U32 R2, R0, 0x4, R2 ;  /* 0x0000000400027825 */ /* 0x001fca00078e0002 */
[----:B------:R-:W2:Y:S04]  /*0560*/  LDG.E R5, desc[UR6][R2.64+-0x4] ;  /* 0xfffffc0602057981 */ /* 0x000ea8000c1e1900 */
[----:B------:R-:W2:Y:S04]  /*0570*/  LDG.E R6, desc[UR6][R2.64] ;  /* 0x0000000602067981 */ /* 0x000ea8000c1e1900 */
[----:B------:R-:W3:Y:S04]  /*0580*/  LDG.E R8, desc[UR6][R2.64+0x4] ;  /* 0x0000040602087981 */ /* 0x000ee8000c1e1900 */
[----:B------:R-:W4:Y:S04]  /*0590*/  LDG.E R10, desc[UR6][R2.64+0x8] ;  /* 0x00000806020a7981 */ /* 0x000f28000c1e1900 */
[----:B------:R-:W5:Y:S04]  /*05a0*/  LDG.E R12, desc[UR6][R2.64+0xc] ;  /* 0x00000c06020c7981 */ /* 0x000f68000c1e1900 */
[----:B------:R-:W5:Y:S04]  /*05b0*/  LDG.E R14, desc[UR6][R2.64+0x10] ;  /* 0x00001006020e7981 */ /* 0x000f68000c1e1900 */
[----:B------:R-:W5:Y:S04]  /*05c0*/  LDG.E R16, desc[UR6][R2.64+0x14] ;  /* 0x0000140602107981 */ /* 0x000f68000c1e1900 */
[----:B------:R-:W5:Y:S04]  /*05d0*/  LDG.E R18, desc[UR6][R2.64+0x18] ;  /* 0x0000180602127981 */ /* 0x000f68000c1e1900 */
[----:B------:R-:W5:Y:S01]  /*05e0*/  LDG.E R20, desc[UR6][R2.64+0x1c] ;  /* 0x00001c0602147981 */ /* 0x000f62000c1e1900 */
[----:B------:R-:W-:-:S02]  /*05f0*/  VIADD R0, R0, 0x8 ;  /* 0x0000000800007836 */ /* 0x000fc40000000000 */
[----:B--2---:R-:W-:-:S05]  /*0600*/  IMAD.IADD R5, R5, 0x1, R6 ;  /* 0x0000000105057824 */ /* 0x004fca00078e0206 */
[----:B---3--:R-:W-:Y:S01]  /*0610*/  IADD3 R7, PT, PT, R5, R8, RZ ;  /* 0x0000000805077210 */ /* 0x008fe20007ffe0ff */
[----:B------:R0:W-:Y:S04]  /*0620*/  STG.E desc[UR6][R2.64], R5 ;  /* 0x0000000502007986 */ /* 0x0001e8000c101906 */
[----:B----4-:R-:W-:Y:S01]  /*0630*/  IMAD.IADD R9, R7, 0x1, R10 ;  /* 0x0000000107097824 */ /* 0x010fe200078e020a */
[----:B------:R0:W-:Y:S03]  /*0640*/  STG.E desc[UR6][R2.64+0x4], R7 ;  /* 0x0000040702007986 */ /* 0x0001e6000c101906 */
[----:B-----5:R-:W-:Y:S01]  /*0650*/  IMAD.IADD R11, R9, 0x1, R12 ;  /* 0x00000001090b7824 */ /* 0x020fe200078e020c */
[----:B------:R0:W-:Y:S04]  /*0660*/  STG.E desc[UR6][R2.64+0x8], R9 ;  /* 0x0000080902007986 */ /* 0x0001e8000c101906 */
[----:B------:R-:W-:Y:S01]  /*0670*/  IADD3 R13, PT, PT, R11, R14, RZ ;  /* 0x0000000e0b0d7210 */ /* 0x000fe20007ffe0ff */
[----:B------:R0:W-:Y:S04]  /*0680*/  STG.E desc[UR6][R2.64+0xc], R11 ;  /* 0x00000c0b02007986 */ /* 0x0001e8000c101906 */
[----:B------:R-:W-:Y:S01]  /*0690*/  IMAD.IADD R15, R13, 0x1, R16 ;  /* 0x000000010d0f7824 */ /* 0x000fe200078e0210 */
[----:B------:R0:W-:Y:S03]  /*06a0*/  STG.E desc[UR6][R2.64+0x10], R13 ;  /* 0x0000100d02007986 */ /* 0x0001e6000c101906 */
[----:B------:R-:W-:Y:S01]  /*06b0*/  IMAD.IADD R17, R15, 0x1, R18 ;  /* 0x000000010f117824 */ /* 0x000fe200078e0212 */
[----:B------:R0:W-:Y:S04]  /*06c0*/  STG.E desc[UR6][R2.64+0x14], R15 ;  /* 0x0000140f02007986 */ /* 0x0001e8000c101906 */
[----:B------:R-:W-:Y:S01]  /*06d0*/  IADD3 R19, PT, PT, R17, R20, RZ ;  /* 0x0000001411137210 */ /* 0x000fe20007ffe0ff */
[----:B------:R0:W-:Y:S04]  /*06e0*/  STG.E desc[UR6][R2.64+0x18], R17 ;  /* 0x0000181102007986 */ /* 0x0001e8000c101906 */
[----:B------:R0:W-:Y:S02]  /*06f0*/  STG.E desc[UR6][R2.64+0x1c], R19 ;  /* 0x00001c1302007986 */ /* 0x0001e4000c101906 */
.L_x_4:
[----:B------:R-:W-:Y:S05]  /*0700*/  @!P1 EXIT ;  /* 0x000000000000994d */ /* 0x000fea0003800000 */
[----:B------:R-:W-:Y:S02]  /*0710*/  ISETP.GE.U32.AND P0, PT, R21, 0x4, PT ;  /* 0x000000041500780c */ /* 0x000fe40003f06070 */
[----:B------:R-:W-:-:S04]  /*0720*/  LOP3.LUT R4, R4, 0x3, RZ, 0xc0, !PT ;  /* 0x0000000304047812 */ /* 0x000fc800078ec0ff */
[----:B------:R-:W-:-:S07]  /*0730*/  ISETP.NE.AND P1, PT, R4, RZ, PT ;  /* 0x000000ff0400720c */ /* 0x000fce0003f25270 */
[----:B------:R-:W-:Y:S06]  /*0740*/  @!P0 BRA `(.L_x_5) ;  /* 0x0000000000408947 */ /* 0x000fec0003800000 */
[----:B0-2---:R-:W0:Y:S02]  /*0750*/  LDC.64 R2, c[0x0][0x380] ;  /* 0x0000e000ff027b82 */ /* 0x005e240000000a00 */
[----:B0-----:R-:W-:-:S05]  /*0760*/  IMAD.WIDE R2, R0, 0x4, R2 ;  /* 0x0000000400027825 */ /* 0x001fca00078e0202 */
[----:B------:R-:W2:Y:S04]  /*0770*/  LDG.E R5, desc[UR6][R2.64+-0x4] ;  /* 0xfffffc0602057981 */ /* 0x000ea8000c1e1900 */
[----:B------:R-:W2:Y:S04]  /*0780*/  LDG.E R6, desc[UR6][R2.64] ;  /* 0x0000000602067981 */ /* 0x000ea8000c1e1900 */
[----:B------:R-:W3:Y:S04]  /*0790*/  LDG.E R8, desc[UR6][R2.64+0x4] ;  /* 0x0000040602087981 */ /* 0x000ee8000c1e1900 */
[----:B------:R-:W4:Y:S04]  /*07a0*/  LDG.E R10, desc[UR6][R2.64+0x8] ;  /* 0x00000806020a7981 */ /* 0x000f28000c1e1900 */
[----:B------:R-:W5:Y:S01]  /*07b0*/  LDG.E R12, desc[UR6][R2.64+0xc] ;  /* 0x00000c06020c7981 */ /* 0x000f62000c1e1900 */
[----:B------:R-:W-:-:S02]  /*07c0*/  IADD3 R0, PT, PT, R0, 0x4, RZ ;  /* 0x0000000400007810 */ /* 0x000fc40007ffe0ff */
[----:B--2---:R-:W-:-:S05]  /*07d0*/  IADD3 R5, PT, PT, R5, R6, RZ ;  /* 0x0000000605057210 */ /* 0x004fca0007ffe0ff */
[----:B---3--:R-:W-:Y:S01]  /*07e0*/  IMAD.IADD R7, R5, 0x1, R8 ;  /* 0x0000000105077824 */ /* 0x008fe200078e0208 */
[----:B------:R1:W-:Y:S04]  /*07f0*/  STG.E desc[UR6][R2.64], R5 ;  /* 0x0000000502007986 */ /* 0x0003e8000c101906 */
[----:B----4-:R-:W-:Y:S01]  /*0800*/  IADD3 R9, PT, PT, R7, R10, RZ ;  /* 0x0000000a07097210 */ /* 0x010fe20007ffe0ff */
[----:B------:R1:W-:Y:S04]  /*0810*/  STG.E desc[UR6][R2.64+0x4], R7 ;  /* 0x0000040702007986 */ /* 0x0003e8000c101906 */
[----:B-----5:R-:W-:Y:S01]  /*0820*/  IMAD.IADD R11, R9, 0x1, R12 ;  /* 0x00000001090b7824 */ /* 0x020fe200078e020c */
[----:B------:R1:W-:Y:S04]  /*0830*/  STG.E desc[UR6][R2.64+0x8], R9 ;  /* 0x0000080902007986 */ /* 0x0003e8000c101906 */
[----:B------:R1:W-:Y:S02]  /*0840*/  STG.E desc[UR6][R2.64+0xc], R11 ;  /* 0x00000c0b02007986 */ /* 0x0003e4000c101906 */
.L_x_5:
[----:B------:R-:W-:Y:S05]  /*0850*/  @!P1 EXIT ;  /* 0x000000000000994d */ /* 0x000fea0003800000 */
[----:B012---:R-:W0:Y:S01]  /*0860*/  LDC.64 R2, c[0x0][0x380] ;  /* 0x0000e000ff027b82 */ /* 0x007e220000000a00 */
[----:B------:R-:W-:Y:S02]  /*0870*/  IMAD.MOV R4, RZ, RZ, -R4 ;  /* 0x000000ffff047224 */ /* 0x000fe400078e0a04 */
[----:B0-----:R-:W-:-:S04]  /*0880*/  IMAD.WIDE.U32 R2, R0, 0x4, R2 ;  /* 0x0000000400027825 */ /* 0x001fc800078e0002 */
[----:B------:R-:W-:Y:S01]  /*0890*/  IMAD.MOV.U32 R7, RZ, RZ, R3 ;  /* 0x000000ffff077224 */ /* 0x000fe200078e0003 */
[----:B------:R-:W-:-:S07]  /*08a0*/  MOV R0, R2 ;  /* 0x0000000200007202 */ /* 0x000fce0000000f00 */
.L_x_6:
[----:B0-----:R-:W-:Y:S01]  /*08b0*/  MOV R2, R0 ;  /* 0x0000000000027202 */ /* 0x001fe20000000f00 */
[----:B------:R-:W-:-:S05]  /*08c0*/  IMAD.MOV.U32 R3, RZ, RZ, R7 ;  /* 0x000000ffff037224 */ /* 0x000fca00078e0007 */
[----:B------:R-:W2:Y:S04]  /*08d0*/  LDG.E R0, desc[UR6][R2.64+-0x4] ;  /* 0xfffffc0602007981 */ /* 0x000ea8000c1e1900 */
[----:B------:R-:W2:Y:S01]  /*08e0*/  LDG.E R5, desc[UR6][R2.64] ;  /* 0x0000000602057981 */ /* 0x000ea2000c1e1900 */
[----:B------:R-:W-:-:S05]  /*08f0*/  VIADD R4, R4, 0x1 ;  /* 0x0000000104047836 */ /* 0x000fca0000000000 */
[----:B------:R-:W-:Y:S02]  /*0900*/  ISETP.NE.AND P0, PT, R4, RZ, PT ;  /* 0x000000ff0400720c */ /* 0x000fe40003f05270 */
[----:B--2---:R-:W-:Y:S02]  /*0910*/  IADD3 R5, PT, PT, R0, R5, RZ ;  /* 0x0000000500057210 */ /* 0x004fe40007ffe0ff */
[----:B------:R-:W-:-:S03]  /*0920*/  IADD3 R0, P1, PT, R2, 0x4, RZ ;  /* 0x0000000402007810 */ /* 0x000fc60007f3e0ff */
[----:B------:R0:W-:Y:S01]  /*0930*/  STG.E desc[UR6][R2.64], R5 ;  /* 0x0000000502007986 */ /* 0x0001e2000c101906 */
[----:B------:R-:W-:-:S05]  /*0940*/  IADD3.X R7, PT, PT, RZ, R3, RZ, P1, !PT ;  /* 0x00000003ff077210 */ /* 0x000fca0000ffe4ff */
[----:B------:R-:W-:Y:S05]  /*0950*/  @P0 BRA `(.L_x_6) ;  /* 0xfffffffc00d40947 */ /* 0x000fea000383ffff */
[----:B------:R-:W-:Y:S05]  /*0960*/  EXIT ;  /* 0x000000000000794d */ /* 0x000fea0003800000 */
.L_x_7:
        /* <DEDUP_REMOVED lines=9> */
.L_x_10:


//--------------------- .text._Z20counting_sort_kernelPiS_i --------------------------
	.section	.text._Z20counting_sort_kernelPiS_i,"ax",@progbits
	.align	128
        .global         _Z20counting_sort_kernelPiS_i
        .type           _Z20counting_sort_kernelPiS_i,@function
        .size           _Z20counting_sort_kernelPiS_i,(.L_x_11 - _Z20counting_sort_kernelPiS_i)
        .other          _Z20counting_sort_kernelPiS_i,@"STO_CUDA_ENTRY STV_DEFAULT"
_Z20counting_sort_kernelPiS_i:
.text._Z20counting_sort_kernelPiS_i:
[----:B------:R-:W-:Y:S01]  /*0000*/  LDC R1, c[0x0][0x37c] ;  /* 0x0000df00ff017b82 */ /* 0x000fe20000000800 */
[----:B------:R-:W0:Y:S07]  /*0010*/  S2R R0, SR_TID.X ;  /* 0x0000000000007919 */ /* 0x000e2e0000002100 */
[----:B------:R-:W0:Y:S01]  /*0020*/  S2UR UR4, SR_CTAID.X ;  /* 0x00000000000479c3 */ /* 0x000e220000002500 */
[----:B------:R-:W1:Y:S07]  /*0030*/  LDCU UR5, c[0x0][0x390] ;  /* 0x00007200ff0577ac */ /* 0x000e6e0008000800 */
[----:B------:R-:W0:Y:S02]  /*0040*/  LDC R5, c[0x0][0x360] ;  /* 0x0000d800ff057b82 */ /* 0x000e240000000800 */
[----:B0-----:R-:W-:-:S05]  /*0050*/  IMAD R5, R5, UR4, R0 ;  /* 0x0000000405057c24 */ /* 0x001fca000f8e0200 */
[----:B-1----:R-:W-:-:S13]  /*0060*/  ISETP.GE.AND P0, PT, R5, UR5, PT ;  /* 0x0000000505007c0c */ /* 0x002fda000bf06270 */
[----:B------:R-:W-:Y:S05]  /*0070*/  @P0 EXIT ;  /* 0x000000000000094d */ /* 0x000fea0003800000 */
[----:B------:R-:W0:Y:S01]  /*0080*/  LDC.64 R2, c[0x0][0x388] ;  /* 0x0000e200ff027b82 */ /* 0x000e220000000a00 */
[----:B------:R-:W1:Y:S01]  /*0090*/  LDCU.64 UR4, c[0x0][0x358] ;  /* 0x00006b00ff0477ac */ /* 0x000e620008000a00 */
[----:B0-----:R-:W-:-:S06]  /*00a0*/  IMAD.WIDE R2, R5, 0x4, R2 ;  /* 0x0000000405027825 */ /* 0x001fcc00078e0202 */
[----:B------:R-:W0:Y:S01]  /*00b0*/  LDC.64 R4, c[0x0][0x380] ;  /* 0x0000e000ff047b82 */ /* 0x000e220000000a00 */
[----:B-1----:R-:W0:Y:S01]  /*00c0*/  LDG.E R3, desc[UR4][R2.64] ;  /* 0x0000000402037981 */ /* 0x002e22000c1e1900 */
[----:B------:R-:W-:Y:S02]  /*00d0*/  HFMA2 R7, -RZ, RZ, 0, 5.9604644775390625e-08 ;  /* 0x00000001ff077431 */ /* 0x000fe400000001ff */
[----:B0-----:R-:W-:-:S05]  /*00e0*/  IMAD.WIDE R4, R3, 0x4, R4 ;  /* 0x0000000403047825 */ /* 0x001fca00078e0204 */
[----:B------:R-:W-:Y:S01]  /*00f0*/  REDG.E.ADD.STRONG.GPU desc[UR4][R4.64], R7 ;  /* 0x000000070400798e */ /* 0x000fe2000c12e104 */
[----:B------:R-:W-:Y:S05]  /*0100*/  EXIT ;  /* 0x000000000000794d */ /* 0x000fea0003800000 */
.L_x_8:
        /* <DEDUP_REMOVED lines=15> */
.L_x_11:


//--------------------- .nv.shared.reserved.0     --------------------------
	.section	.nv.shared.reserved.0,"aw",@nobits
	.weak		__nv_reservedSMEM_offset_0_alias
	.size		__nv_reservedSMEM_offset_0_alias, 0, 64
	.other		__nv_reservedSMEM_offset_0_alias,@"STO_CUDA_RESERVED_SHARED STV_DEFAULT"
__nv_reservedSMEM_offset_0_alias:
	.zero		0
	.zero		64


//--------------------- .nv.constant0._Z19inclusive_to_sortedPiS_ --------------------------
	.section	.nv.constant0._Z19inclusive_to_sortedPiS_,"a",@progbits
	.sectionflags	@""
	.align	4
.nv.constant0._Z19inclusive_to_sortedPiS_:
	.zero		912


//--------------------- .nv.constant0._Z17bins_to_inclusivePii --------------------------
	.section	.nv.constant0._Z17bins_to_inclusivePii,"a",@progbits
	.sectionflags	@""
	.align	4
.nv.constant0._Z17bins_to_inclusivePii:
	.zero		908


//--------------------- .nv.constant0._Z20counting_sort_kernelPiS_i --------------------------
	.section	.nv.constant0._Z20counting_sort_kernelPiS_i,"a",@progbits
	.sectionflags	@""
	.align	4
.nv.constant0._Z20counting_sort_kernelPiS_i:
	.zero		916


//--------------------- SYMBOLS --------------------------

	.type		.nv.reservedSmem.offset0,@object
	.size		.nv.reservedSmem.offset0,0x4
